//
// Generated by NVIDIA NVVM Compiler
//
// Compiler Build ID: CL-36424714
// Cuda compilation tools, release 13.0, V13.0.88
// Based on NVVM 20.0.0
//

.version 9.0
.target sm_100
.address_size 64

	// .globl	_Z11mma8_kernelPv

.visible .entry _Z11mma8_kernelPv(
	.param .u64 .ptr .align 1 _Z11mma8_kernelPv_param_0
)
{
	.reg .pred 	%p<2>;
	.reg .b32 	%r<537>;
	.reg .b64 	%rd<5>;

	ld.param.u64 	%rd1, [_Z11mma8_kernelPv_param_0];
	mov.b32 	%r528, 0;
	mov.u32 	%r529, %r528;
	mov.u32 	%r530, %r528;
	mov.u32 	%r531, %r528;
	mov.u32 	%r532, %r528;
	mov.u32 	%r533, %r528;
	mov.u32 	%r534, %r528;
	mov.u32 	%r535, %r528;
	mov.u32 	%r536, %r528;
$L__BB0_1:
	mov.b32 	%r20, 0;
	wmma.mma.sync.aligned.row.col.m16n16k16.s32.s8.s8.s32 {%r21, %r22, %r23, %r24, %r25, %r26, %r27, %r28}, {%r20, %r20}, {%r20, %r20}, {%r535, %r534, %r533, %r532, %r531, %r530, %r529, %r528};
	wmma.mma.sync.aligned.row.col.m16n16k16.s32.s8.s8.s32 {%r29, %r30, %r31, %r32, %r33, %r34, %r35, %r36}, {%r20, %r20}, {%r20, %r20}, {%r21, %r22, %r23, %r24, %r25, %r26, %r27, %r28};
	wmma.mma.sync.aligned.row.col.m16n16k16.s32.s8.s8.s32 {%r37, %r38, %r39, %r40, %r41, %r42, %r43, %r44}, {%r20, %r20}, {%r20, %r20}, {%r29, %r30, %r31, %r32, %r33, %r34, %r35, %r36};
	wmma.mma.sync.aligned.row.col.m16n16k16.s32.s8.s8.s32 {%r45, %r46, %r47, %r48, %r49, %r50, %r51, %r52}, {%r20, %r20}, {%r20, %r20}, {%r37, %r38, %r39, %r40, %r41, %r42, %r43, %r44};
	wmma.mma.sync.aligned.row.col.m16n16k16.s32.s8.s8.s32 {%r53, %r54, %r55, %r56, %r57, %r58, %r59, %r60}, {%r20, %r20}, {%r20, %r20}, {%r45, %r46, %r47, %r48, %r49, %r50, %r51, %r52};
	wmma.mma.sync.aligned.row.col.m16n16k16.s32.s8.s8.s32 {%r61, %r62, %r63, %r64, %r65, %r66, %r67, %r68}, {%r20, %r20}, {%r20, %r20}, {%r53, %r54, %r55, %r56, %r57, %r58, %r59, %r60};
	wmma.mma.sync.aligned.row.col.m16n16k16.s32.s8.s8.s32 {%r69, %r70, %r71, %r72, %r73, %r74, %r75, %r76}, {%r20, %r20}, {%r20, %r20}, {%r61, %r62, %r63, %r64, %r65, %r66, %r67, %r68};
	wmma.mma.sync.aligned.row.col.m16n16k16.s32.s8.s8.s32 {%r77, %r78, %r79, %r80, %r81, %r82, %r83, %r84}, {%r20, %r20}, {%r20, %r20}, {%r69, %r70, %r71, %r72, %r73, %r74, %r75, %r76};
	wmma.mma.sync.aligned.row.col.m16n16k16.s32.s8.s8.s32 {%r85, %r86, %r87, %r88, %r89, %r90, %r91, %r92}, {%r20, %r20}, {%r20, %r20}, {%r77, %r78, %r79, %r80, %r81, %r82, %r83, %r84};
	wmma.mma.sync.aligned.row.col.m16n16k16.s32.s8.s8.s32 {%r93, %r94, %r95, %r96, %r97, %r98, %r99, %r100}, {%r20, %r20}, {%r20, %r20}, {%r85, %r86, %r87, %r88, %r89, %r90, %r91, %r92};
	wmma.mma.sync.aligned.row.col.m16n16k16.s32.s8.s8.s32 {%r101, %r102, %r103, %r104, %r105, %r106, %r107, %r108}, {%r20, %r20}, {%r20, %r20}, {%r93, %r94, %r95, %r96, %r97, %r98, %r99, %r100};
	wmma.mma.sync.aligned.row.col.m16n16k16.s32.s8.s8.s32 {%r109, %r110, %r111, %r112, %r113, %r114, %r115, %r116}, {%r20, %r20}, {%r20, %r20}, {%r101, %r102, %r103, %r104, %r105, %r106, %r107, %r108};
	wmma.mma.sync.aligned.row.col.m16n16k16.s32.s8.s8.s32 {%r117, %r118, %r119, %r120, %r121, %r122, %r123, %r124}, {%r20, %r20}, {%r20, %r20}, {%r109, %r110, %r111, %r112, %r113, %r114, %r115, %r116};
	wmma.mma.sync.aligned.row.col.m16n16k16.s32.s8.s8.s32 {%r125, %r126, %r127, %r128, %r129, %r130, %r131, %r132}, {%r20, %r20}, {%r20, %r20}, {%r117, %r118, %r119, %r120, %r121, %r122, %r123, %r124};
	wmma.mma.sync.aligned.row.col.m16n16k16.s32.s8.s8.s32 {%r133, %r134, %r135, %r136, %r137, %r138, %r139, %r140}, {%r20, %r20}, {%r20, %r20}, {%r125, %r126, %r127, %r128, %r129, %r130, %r131, %r132};
	wmma.mma.sync.aligned.row.col.m16n16k16.s32.s8.s8.s32 {%r141, %r142, %r143, %r144, %r145, %r146, %r147, %r148}, {%r20, %r20}, {%r20, %r20}, {%r133, %r134, %r135, %r136, %r137, %r138, %r139, %r140};
	wmma.mma.sync.aligned.row.col.m16n16k16.s32.s8.s8.s32 {%r149, %r150, %r151, %r152, %r153, %r154, %r155, %r156}, {%r20, %r20}, {%r20, %r20}, {%r141, %r142, %r143, %r144, %r145, %r146, %r147, %r148};
	wmma.mma.sync.aligned.row.col.m16n16k16.s32.s8.s8.s32 {%r157, %r158, %r159, %r160, %r161, %r162, %r163, %r164}, {%r20, %r20}, {%r20, %r20}, {%r149, %r150, %r151, %r152, %r153, %r154, %r155, %r156};
	wmma.mma.sync.aligned.row.col.m16n16k16.s32.s8.s8.s32 {%r165, %r166, %r167, %r168, %r169, %r170, %r171, %r172}, {%r20, %r20}, {%r20, %r20}, {%r157, %r158, %r159, %r160, %r161, %r162, %r163, %r164};
	wmma.mma.sync.aligned.row.col.m16n16k16.s32.s8.s8.s32 {%r173, %r174, %r175, %r176, %r177, %r178, %r179, %r180}, {%r20, %r20}, {%r20, %r20}, {%r165, %r166, %r167, %r168, %r169, %r170, %r171, %r172};
	wmma.mma.sync.aligned.row.col.m16n16k16.s32.s8.s8.s32 {%r181, %r182, %r183, %r184, %r185, %r186, %r187, %r188}, {%r20, %r20}, {%r20, %r20}, {%r173, %r174, %r175, %r176, %r177, %r178, %r179, %r180};
	wmma.mma.sync.aligned.row.col.m16n16k16.s32.s8.s8.s32 {%r189, %r190, %r191, %r192, %r193, %r194, %r195, %r196}, {%r20, %r20}, {%r20, %r20}, {%r181, %r182, %r183, %r184, %r185, %r186, %r187, %r188};
	wmma.mma.sync.aligned.row.col.m16n16k16.s32.s8.s8.s32 {%r197, %r198, %r199, %r200, %r201, %r202, %r203, %r204}, {%r20, %r20}, {%r20, %r20}, {%r189, %r190, %r191, %r192, %r193, %r194, %r195, %r196};
	wmma.mma.sync.aligned.row.col.m16n16k16.s32.s8.s8.s32 {%r205, %r206, %r207, %r208, %r209, %r210, %r211, %r212}, {%r20, %r20}, {%r20, %r20}, {%r197, %r198, %r199, %r200, %r201, %r202, %r203, %r204};
	wmma.mma.sync.aligned.row.col.m16n16k16.s32.s8.s8.s32 {%r213, %r214, %r215, %r216, %r217, %r218, %r219, %r220}, {%r20, %r20}, {%r20, %r20}, {%r205, %r206, %r207, %r208, %r209, %r210, %r211, %r212};
	wmma.mma.sync.aligned.row.col.m16n16k16.s32.s8.s8.s32 {%r221, %r222, %r223, %r224, %r225, %r226, %r227, %r228}, {%r20, %r20}, {%r20, %r20}, {%r213, %r214, %r215, %r216, %r217, %r218, %r219, %r220};
	wmma.mma.sync.aligned.row.col.m16n16k16.s32.s8.s8.s32 {%r229, %r230, %r231, %r232, %r233, %r234, %r235, %r236}, {%r20, %r20}, {%r20, %r20}, {%r221, %r222, %r223, %r224, %r225, %r226, %r227, %r228};
	wmma.mma.sync.aligned.row.col.m16n16k16.s32.s8.s8.s32 {%r237, %r238, %r239, %r240, %r241, %r242, %r243, %r244}, {%r20, %r20}, {%r20, %r20}, {%r229, %r230, %r231, %r232, %r233, %r234, %r235, %r236};
	wmma.mma.sync.aligned.row.col.m16n16k16.s32.s8.s8.s32 {%r245, %r246, %r247, %r248, %r249, %r250, %r251, %r252}, {%r20, %r20}, {%r20, %r20}, {%r237, %r238, %r239, %r240, %r241, %r242, %r243, %r244};
	wmma.mma.sync.aligned.row.col.m16n16k16.s32.s8.s8.s32 {%r253, %r254, %r255, %r256, %r257, %r258, %r259, %r260}, {%r20, %r20}, {%r20, %r20}, {%r245, %r246, %r247, %r248, %r249, %r250, %r251, %r252};
	wmma.mma.sync.aligned.row.col.m16n16k16.s32.s8.s8.s32 {%r261, %r262, %r263, %r264, %r265, %r266, %r267, %r268}, {%r20, %r20}, {%r20, %r20}, {%r253, %r254, %r255, %r256, %r257, %r258, %r259, %r260};
	wmma.mma.sync.aligned.row.col.m16n16k16.s32.s8.s8.s32 {%r269, %r270, %r271, %r272, %r273, %r274, %r275, %r276}, {%r20, %r20}, {%r20, %r20}, {%r261, %r262, %r263, %r264, %r265, %r266, %r267, %r268};
	wmma.mma.sync.aligned.row.col.m16n16k16.s32.s8.s8.s32 {%r277, %r278, %r279, %r280, %r281, %r282, %r283, %r284}, {%r20, %r20}, {%r20, %r20}, {%r269, %r270, %r271, %r272, %r273, %r274, %r275, %r276};
	wmma.mma.sync.aligned.row.col.m16n16k16.s32.s8.s8.s32 {%r285, %r286, %r287, %r288, %r289, %r290, %r291, %r292}, {%r20, %r20}, {%r20, %r20}, {%r277, %r278, %r279, %r280, %r281, %r282, %r283, %r284};
	wmma.mma.sync.aligned.row.col.m16n16k16.s32.s8.s8.s32 {%r293, %r294, %r295, %r296, %r297, %r298, %r299, %r300}, {%r20, %r20}, {%r20, %r20}, {%r285, %r286, %r287, %r288, %r289, %r290, %r291, %r292};
	wmma.mma.sync.aligned.row.col.m16n16k16.s32.s8.s8.s32 {%r301, %r302, %r303, %r304, %r305, %r306, %r307, %r308}, {%r20, %r20}, {%r20, %r20}, {%r293, %r294, %r295, %r296, %r297, %r298, %r299, %r300};
	wmma.mma.sync.aligned.row.col.m16n16k16.s32.s8.s8.s32 {%r309, %r310, %r311, %r312, %r313, %r314, %r315, %r316}, {%r20, %r20}, {%r20, %r20}, {%r301, %r302, %r303, %r304, %r305, %r306, %r307, %r308};
	wmma.mma.sync.aligned.row.col.m16n16k16.s32.s8.s8.s32 {%r317, %r318, %r319, %r320, %r321, %r322, %r323, %r324}, {%r20, %r20}, {%r20, %r20}, {%r309, %r310, %r311, %r312, %r313, %r314, %r315, %r316};
	wmma.mma.sync.aligned.row.col.m16n16k16.s32.s8.s8.s32 {%r325, %r326, %r327, %r328, %r329, %r330, %r331, %r332}, {%r20, %r20}, {%r20, %r20}, {%r317, %r318, %r319, %r320, %r321, %r322, %r323, %r324};
	wmma.mma.sync.aligned.row.col.m16n16k16.s32.s8.s8.s32 {%r333, %r334, %r335, %r336, %r337, %r338, %r339, %r340}, {%r20, %r20}, {%r20, %r20}, {%r325, %r326, %r327, %r328, %r329, %r330, %r331, %r332};
	wmma.mma.sync.aligned.row.col.m16n16k16.s32.s8.s8.s32 {%r341, %r342, %r343, %r344, %r345, %r346, %r347, %r348}, {%r20, %r20}, {%r20, %r20}, {%r333, %r334, %r335, %r336, %r337, %r338, %r339, %r340};
	wmma.mma.sync.aligned.row.col.m16n16k16.s32.s8.s8.s32 {%r349, %r350, %r351, %r352, %r353, %r354, %r355, %r356}, {%r20, %r20}, {%r20, %r20}, {%r341, %r342, %r343, %r344, %r345, %r346, %r347, %r348};
	wmma.mma.sync.aligned.row.col.m16n16k16.s32.s8.s8.s32 {%r357, %r358, %r359, %r360, %r361, %r362, %r363, %r364}, {%r20, %r20}, {%r20, %r20}, {%r349, %r350, %r351, %r352, %r353, %r354, %r355, %r356};
	wmma.mma.sync.aligned.row.col.m16n16k16.s32.s8.s8.s32 {%r365, %r366, %r367, %r368, %r369, %r370, %r371, %r372}, {%r20, %r20}, {%r20, %r20}, {%r357, %r358, %r359, %r360, %r361, %r362, %r363, %r364};
	wmma.mma.sync.aligned.row.col.m16n16k16.s32.s8.s8.s32 {%r373, %r374, %r375, %r376, %r377, %r378, %r379, %r380}, {%r20, %r20}, {%r20, %r20}, {%r365, %r366, %r367, %r368, %r369, %r370, %r371, %r372};
	wmma.mma.sync.aligned.row.col.m16n16k16.s32.s8.s8.s32 {%r381, %r382, %r383, %r384, %r385, %r386, %r387, %r388}, {%r20, %r20}, {%r20, %r20}, {%r373, %r374, %r375, %r376, %r377, %r378, %r379, %r380};
	wmma.mma.sync.aligned.row.col.m16n16k16.s32.s8.s8.s32 {%r389, %r390, %r391, %r392, %r393, %r394, %r395, %r396}, {%r20, %r20}, {%r20, %r20}, {%r381, %r382, %r383, %r384, %r385, %r386, %r387, %r388};
	wmma.mma.sync.aligned.row.col.m16n16k16.s32.s8.s8.s32 {%r397, %r398, %r399, %r400, %r401, %r402, %r403, %r404}, {%r20, %r20}, {%r20, %r20}, {%r389, %r390, %r391, %r392, %r393, %r394, %r395, %r396};
	wmma.mma.sync.aligned.row.col.m16n16k16.s32.s8.s8.s32 {%r405, %r406, %r407, %r408, %r409, %r410, %r411, %r412}, {%r20, %r20}, {%r20, %r20}, {%r397, %r398, %r399, %r400, %r401, %r402, %r403, %r404};
	wmma.mma.sync.aligned.row.col.m16n16k16.s32.s8.s8.s32 {%r413, %r414, %r415, %r416, %r417, %r418, %r419, %r420}, {%r20, %r20}, {%r20, %r20}, {%r405, %r406, %r407, %r408, %r409, %r410, %r411, %r412};
	wmma.mma.sync.aligned.row.col.m16n16k16.s32.s8.s8.s32 {%r421, %r422, %r423, %r424, %r425, %r426, %r427, %r428}, {%r20, %r20}, {%r20, %r20}, {%r413, %r414, %r415, %r416, %r417, %r418, %r419, %r420};
	wmma.mma.sync.aligned.row.col.m16n16k16.s32.s8.s8.s32 {%r429, %r430, %r431, %r432, %r433, %r434, %r435, %r436}, {%r20, %r20}, {%r20, %r20}, {%r421, %r422, %r423, %r424, %r425, %r426, %r427, %r428};
	wmma.mma.sync.aligned.row.col.m16n16k16.s32.s8.s8.s32 {%r437, %r438, %r439, %r440, %r441, %r442, %r443, %r444}, {%r20, %r20}, {%r20, %r20}, {%r429, %r430, %r431, %r432, %r433, %r434, %r435, %r436};
	wmma.mma.sync.aligned.row.col.m16n16k16.s32.s8.s8.s32 {%r445, %r446, %r447, %r448, %r449, %r450, %r451, %r452}, {%r20, %r20}, {%r20, %r20}, {%r437, %r438, %r439, %r440, %r441, %r442, %r443, %r444};
	wmma.mma.sync.aligned.row.col.m16n16k16.s32.s8.s8.s32 {%r453, %r454, %r455, %r456, %r457, %r458, %r459, %r460}, {%r20, %r20}, {%r20, %r20}, {%r445, %r446, %r447, %r448, %r449, %r450, %r451, %r452};
	wmma.mma.sync.aligned.row.col.m16n16k16.s32.s8.s8.s32 {%r461, %r462, %r463, %r464, %r465, %r466, %r467, %r468}, {%r20, %r20}, {%r20, %r20}, {%r453, %r454, %r455, %r456, %r457, %r458, %r459, %r460};
	wmma.mma.sync.aligned.row.col.m16n16k16.s32.s8.s8.s32 {%r469, %r470, %r471, %r472, %r473, %r474, %r475, %r476}, {%r20, %r20}, {%r20, %r20}, {%r461, %r462, %r463, %r464, %r465, %r466, %r467, %r468};
	wmma.mma.sync.aligned.row.col.m16n16k16.s32.s8.s8.s32 {%r477, %r478, %r479, %r480, %r481, %r482, %r483, %r484}, {%r20, %r20}, {%r20, %r20}, {%r469, %r470, %r471, %r472, %r473, %r474, %r475, %r476};
	wmma.mma.sync.aligned.row.col.m16n16k16.s32.s8.s8.s32 {%r485, %r486, %r487, %r488, %r489, %r490, %r491, %r492}, {%r20, %r20}, {%r20, %r20}, {%r477, %r478, %r479, %r480, %r481, %r482, %r483, %r484};
	wmma.mma.sync.aligned.row.col.m16n16k16.s32.s8.s8.s32 {%r493, %r494, %r495, %r496, %r497, %r498, %r499, %r500}, {%r20, %r20}, {%r20, %r20}, {%r485, %r486, %r487, %r488, %r489, %r490, %r491, %r492};
	wmma.mma.sync.aligned.row.col.m16n16k16.s32.s8.s8.s32 {%r501, %r502, %r503, %r504, %r505, %r506, %r507, %r508}, {%r20, %r20}, {%r20, %r20}, {%r493, %r494, %r495, %r496, %r497, %r498, %r499, %r500};
	wmma.mma.sync.aligned.row.col.m16n16k16.s32.s8.s8.s32 {%r509, %r510, %r511, %r512, %r513, %r514, %r515, %r516}, {%r20, %r20}, {%r20, %r20}, {%r501, %r502, %r503, %r504, %r505, %r506, %r507, %r508};
	wmma.mma.sync.aligned.row.col.m16n16k16.s32.s8.s8.s32 {%r517, %r518, %r519, %r520, %r521, %r522, %r523, %r524}, {%r20, %r20}, {%r20, %r20}, {%r509, %r510, %r511, %r512, %r513, %r514, %r515, %r516};
	wmma.mma.sync.aligned.row.col.m16n16k16.s32.s8.s8.s32 {%r535, %r534, %r533, %r532, %r531, %r530, %r529, %r528}, {%r20, %r20}, {%r20, %r20}, {%r517, %r518, %r519, %r520, %r521, %r522, %r523, %r524};
	add.s32 	%r536, %r536, 64;
	setp.ne.s32 	%p1, %r536, 32768;
	@%p1 bra 	$L__BB0_1;
	cvta.to.global.u64 	%rd2, %rd1;
	mov.u32 	%r525, %tid.y;
	shl.b32 	%r526, %r525, 8;
	mul.wide.u32 	%rd3, %r526, 4;
	add.s64 	%rd4, %rd2, %rd3;
	mov.b32 	%r527, 16;
	wmma.store.d.sync.aligned.row.m16n16k16.global.s32 	[%rd4], {%r535, %r534, %r533, %r532, %r531, %r530, %r529, %r528}, %r527;
	ret;

}
	// .globl	_Z12mma16_kernelPv
.visible .entry _Z12mma16_kernelPv(
	.param .u64 .ptr .align 1 _Z12mma16_kernelPv_param_0
)
{
	.reg .pred 	%p<2>;
	.reg .b16 	%rs<2>;
	.reg .b32 	%r<10>;
	.reg .b32 	%f<530>;
	.reg .b64 	%rd<5>;

	ld.param.u64 	%rd1, [_Z12mma16_kernelPv_param_0];
	mov.b32 	%r9, 0;
	// begin inline asm
	cvt.rn.f16.s32 %rs1, %r9;
	// end inline asm
	mov.b32 	%r1, {%rs1, %rs1};
	mov.f32 	%f522, 0f00000000;
	mov.f32 	%f523, %f522;
	mov.f32 	%f524, %f522;
	mov.f32 	%f525, %f522;
	mov.f32 	%f526, %f522;
	mov.f32 	%f527, %f522;
	mov.f32 	%f528, %f522;
	mov.f32 	%f529, %f522;
$L__BB1_1:
	wmma.mma.sync.aligned.row.col.m16n16k16.f32.f32 {%f18, %f19, %f20, %f21, %f22, %f23, %f24, %f25}, {%r1, %r1, %r1, %r1, %r1, %r1, %r1, %r1}, {%r1, %r1, %r1, %r1, %r1, %r1, %r1, %r1}, {%f529, %f528, %f527, %f526, %f525, %f524, %f523, %f522};
	wmma.mma.sync.aligned.row.col.m16n16k16.f32.f32 {%f26, %f27, %f28, %f29, %f30, %f31, %f32, %f33}, {%r1, %r1, %r1, %r1, %r1, %r1, %r1, %r1}, {%r1, %r1, %r1, %r1, %r1, %r1, %r1, %r1}, {%f18, %f19, %f20, %f21, %f22, %f23, %f24, %f25};
	wmma.mma.sync.aligned.row.col.m16n16k16.f32.f32 {%f34, %f35, %f36, %f37, %f38, %f39, %f40, %f41}, {%r1, %r1, %r1, %r1, %r1, %r1, %r1, %r1}, {%r1, %r1, %r1, %r1, %r1, %r1, %r1, %r1}, {%f26, %f27, %f28, %f29, %f30, %f31, %f32, %f33};
	wmma.mma.sync.aligned.row.col.m16n16k16.f32.f32 {%f42, %f43, %f44, %f45, %f46, %f47, %f48, %f49}, {%r1, %r1, %r1, %r1, %r1, %r1, %r1, %r1}, {%r1, %r1, %r1, %r1, %r1, %r1, %r1, %r1}, {%f34, %f35, %f36, %f37, %f38, %f39, %f40, %f41};
	wmma.mma.sync.aligned.row.col.m16n16k16.f32.f32 {%f50, %f51, %f52, %f53, %f54, %f55, %f56, %f57}, {%r1, %r1, %r1, %r1, %r1, %r1, %r1, %r1}, {%r1, %r1, %r1, %r1, %r1, %r1, %r1, %r1}, {%f42, %f43, %f44, %f45, %f46, %f47, %f48, %f49};
	wmma.mma.sync.aligned.row.col.m16n16k16.f32.f32 {%f58, %f59, %f60, %f61, %f62, %f63, %f64, %f65}, {%r1, %r1, %r1, %r1, %r1, %r1, %r1, %r1}, {%r1, %r1, %r1, %r1, %r1, %r1, %r1, %r1}, {%f50, %f51, %f52, %f53, %f54, %f55, %f56, %f57};
	wmma.mma.sync.aligned.row.col.m16n16k16.f32.f32 {%f66, %f67, %f68, %f69, %f70, %f71, %f72, %f73}, {%r1, %r1, %r1, %r1, %r1, %r1, %r1, %r1}, {%r1, %r1, %r1, %r1, %r1, %r1, %r1, %r1}, {%f58, %f59, %f60, %f61, %f62, %f63, %f64, %f65};
	wmma.mma.sync.aligned.row.col.m16n16k16.f32.f32 {%f74, %f75, %f76, %f77, %f78, %f79, %f80, %f81}, {%r1, %r1, %r1, %r1, %r1, %r1, %r1, %r1}, {%r1, %r1, %r1, %r1, %r1, %r1, %r1, %r1}, {%f66, %f67, %f68, %f69, %f70, %f71, %f72, %f73};
	wmma.mma.sync.aligned.row.col.m16n16k16.f32.f32 {%f82, %f83, %f84, %f85, %f86, %f87, %f88, %f89}, {%r1, %r1, %r1, %r1, %r1, %r1, %r1, %r1}, {%r1, %r1, %r1, %r1, %r1, %r1, %r1, %r1}, {%f74, %f75, %f76, %f77, %f78, %f79, %f80, %f81};
	wmma.mma.sync.aligned.row.col.m16n16k16.f32.f32 {%f90, %f91, %f92, %f93, %f94, %f95, %f96, %f97}, {%r1, %r1, %r1, %r1, %r1, %r1, %r1, %r1}, {%r1, %r1, %r1, %r1, %r1, %r1, %r1, %r1}, {%f82, %f83, %f84, %f85, %f86, %f87, %f88, %f89};
	wmma.mma.sync.aligned.row.col.m16n16k16.f32.f32 {%f98, %f99, %f100, %f101, %f102, %f103, %f104, %f105}, {%r1, %r1, %r1, %r1, %r1, %r1, %r1, %r1}, {%r1, %r1, %r1, %r1, %r1, %r1, %r1, %r1}, {%f90, %f91, %f92, %f93, %f94, %f95, %f96, %f97};
	wmma.mma.sync.aligned.row.col.m16n16k16.f32.f32 {%f106, %f107, %f108, %f109, %f110, %f111, %f112, %f113}, {%r1, %r1, %r1, %r1, %r1, %r1, %r1, %r1}, {%r1, %r1, %r1, %r1, %r1, %r1, %r1, %r1}, {%f98, %f99, %f100, %f101, %f102, %f103, %f104, %f105};
	wmma.mma.sync.aligned.row.col.m16n16k16.f32.f32 {%f114, %f115, %f116, %f117, %f118, %f119, %f120, %f121}, {%r1, %r1, %r1, %r1, %r1, %r1, %r1, %r1}, {%r1, %r1, %r1, %r1, %r1, %r1, %r1, %r1}, {%f106, %f107, %f108, %f109, %f110, %f111, %f112, %f113};
	wmma.mma.sync.aligned.row.col.m16n16k16.f32.f32 {%f122, %f123, %f124, %f125, %f126, %f127, %f128, %f129}, {%r1, %r1, %r1, %r1, %r1, %r1, %r1, %r1}, {%r1, %r1, %r1, %r1, %r1, %r1, %r1, %r1}, {%f114, %f115, %f116, %f117, %f118, %f119, %f120, %f121};
	wmma.mma.sync.aligned.row.col.m16n16k16.f32.f32 {%f130, %f131, %f132, %f133, %f134, %f135, %f136, %f137}, {%r1, %r1, %r1, %r1, %r1, %r1, %r1, %r1}, {%r1, %r1, %r1, %r1, %r1, %r1, %r1, %r1}, {%f122, %f123, %f124, %f125, %f126, %f127, %f128, %f129};
	wmma.mma.sync.aligned.row.col.m16n16k16.f32.f32 {%f138, %f139, %f140, %f141, %f142, %f143, %f144, %f145}, {%r1, %r1, %r1, %r1, %r1, %r1, %r1, %r1}, {%r1, %r1, %r1, %r1, %r1, %r1, %r1, %r1}, {%f130, %f131, %f132, %f133, %f134, %f135, %f136, %f137};
	wmma.mma.sync.aligned.row.col.m16n16k16.f32.f32 {%f146, %f147, %f148, %f149, %f150, %f151, %f152, %f153}, {%r1, %r1, %r1, %r1, %r1, %r1, %r1, %r1}, {%r1, %r1, %r1, %r1, %r1, %r1, %r1, %r1}, {%f138, %f139, %f140, %f141, %f142, %f143, %f144, %f145};
	wmma.mma.sync.aligned.row.col.m16n16k16.f32.f32 {%f154, %f155, %f156, %f157, %f158, %f159, %f160, %f161}, {%r1, %r1, %r1, %r1, %r1, %r1, %r1, %r1}, {%r1, %r1, %r1, %r1, %r1, %r1, %r1, %r1}, {%f146, %f147, %f148, %f149, %f150, %f151, %f152, %f153};
	wmma.mma.sync.aligned.row.col.m16n16k16.f32.f32 {%f162, %f163, %f164, %f165, %f166, %f167, %f168, %f169}, {%r1, %r1, %r1, %r1, %r1, %r1, %r1, %r1}, {%r1, %r1, %r1, %r1, %r1, %r1, %r1, %r1}, {%f154, %f155, %f156, %f157, %f158, %f159, %f160, %f161};
	wmma.mma.sync.aligned.row.col.m16n16k16.f32.f32 {%f170, %f171, %f172, %f173, %f174, %f175, %f176, %f177}, {%r1, %r1, %r1, %r1, %r1, %r1, %r1, %r1}, {%r1, %r1, %r1, %r1, %r1, %r1, %r1, %r1}, {%f162, %f163, %f164, %f165, %f166, %f167, %f168, %f169};
	wmma.mma.sync.aligned.row.col.m16n16k16.f32.f32 {%f178, %f179, %f180, %f181, %f182, %f183, %f184, %f185}, {%r1, %r1, %r1, %r1, %r1, %r1, %r1, %r1}, {%r1, %r1, %r1, %r1, %r1, %r1, %r1, %r1}, {%f170, %f171, %f172, %f173, %f174, %f175, %f176, %f177};
	wmma.mma.sync.aligned.row.col.m16n16k16.f32.f32 {%f186, %f187, %f188, %f189, %f190, %f191, %f192, %f193}, {%r1, %r1, %r1, %r1, %r1, %r1, %r1, %r1}, {%r1, %r1, %r1, %r1, %r1, %r1, %r1, %r1}, {%f178, %f179, %f180, %f181, %f182, %f183, %f184, %f185};
	wmma.mma.sync.aligned.row.col.m16n16k16.f32.f32 {%f194, %f195, %f196, %f197, %f198, %f199, %f200, %f201}, {%r1, %r1, %r1, %r1, %r1, %r1, %r1, %r1}, {%r1, %r1, %r1, %r1, %r1, %r1, %r1, %r1}, {%f186, %f187, %f188, %f189, %f190, %f191, %f192, %f193};
	wmma.mma.sync.aligned.row.col.m16n16k16.f32.f32 {%f202, %f203, %f204, %f205, %f206, %f207, %f208, %f209}, {%r1, %r1, %r1, %r1, %r1, %r1, %r1, %r1}, {%r1, %r1, %r1, %r1, %r1, %r1, %r1, %r1}, {%f194, %f195, %f196, %f197, %f198, %f199, %f200, %f201};
	wmma.mma.sync.aligned.row.col.m16n16k16.f32.f32 {%f210, %f211, %f212, %f213, %f214, %f215, %f216, %f217}, {%r1, %r1, %r1, %r1, %r1, %r1, %r1, %r1}, {%r1, %r1, %r1, %r1, %r1, %r1, %r1, %r1}, {%f202, %f203, %f204, %f205, %f206, %f207, %f208, %f209};
	wmma.mma.sync.aligned.row.col.m16n16k16.f32.f32 {%f218, %f219, %f220, %f221, %f222, %f223, %f224, %f225}, {%r1, %r1, %r1, %r1, %r1, %r1, %r1, %r1}, {%r1, %r1, %r1, %r1, %r1, %r1, %r1, %r1}, {%f210, %f211, %f212, %f213, %f214, %f215, %f216, %f217};
	wmma.mma.sync.aligned.row.col.m16n16k16.f32.f32 {%f226, %f227, %f228, %f229, %f230, %f231, %f232, %f233}, {%r1, %r1, %r1, %r1, %r1, %r1, %r1, %r1}, {%r1, %r1, %r1, %r1, %r1, %r1, %r1, %r1}, {%f218, %f219, %f220, %f221, %f222, %f223, %f224, %f225};
	wmma.mma.sync.aligned.row.col.m16n16k16.f32.f32 {%f234, %f235, %f236, %f237, %f238, %f239, %f240, %f241}, {%r1, %r1, %r1, %r1, %r1, %r1, %r1, %r1}, {%r1, %r1, %r1, %r1, %r1, %r1, %r1, %r1}, {%f226, %f227, %f228, %f229, %f230, %f231, %f232, %f233};
	wmma.mma.sync.aligned.row.col.m16n16k16.f32.f32 {%f242, %f243, %f244, %f245, %f246, %f247, %f248, %f249}, {%r1, %r1, %r1, %r1, %r1, %r1, %r1, %r1}, {%r1, %r1, %r1, %r1, %r1, %r1, %r1, %r1}, {%f234, %f235, %f236, %f237, %f238, %f239, %f240, %f241};
	wmma.mma.sync.aligned.row.col.m16n16k16.f32.f32 {%f250, %f251, %f252, %f253, %f254, %f255, %f256, %f257}, {%r1, %r1, %r1, %r1, %r1, %r1, %r1, %r1}, {%r1, %r1, %r1, %r1, %r1, %r1, %r1, %r1}, {%f242, %f243, %f244, %f245, %f246, %f247, %f248, %f249};
	wmma.mma.sync.aligned.row.col.m16n16k16.f32.f32 {%f258, %f259, %f260, %f261, %f262, %f263, %f264, %f265}, {%r1, %r1, %r1, %r1, %r1, %r1, %r1, %r1}, {%r1, %r1, %r1, %r1, %r1, %r1, %r1, %r1}, {%f250, %f251, %f252, %f253, %f254, %f255, %f256, %f257};
	wmma.mma.sync.aligned.row.col.m16n16k16.f32.f32 {%f266, %f267, %f268, %f269, %f270, %f271, %f272, %f273}, {%r1, %r1, %r1, %r1, %r1, %r1, %r1, %r1}, {%r1, %r1, %r1, %r1, %r1, %r1, %r1, %r1}, {%f258, %f259, %f260, %f261, %f262, %f263, %f264, %f265};
	wmma.mma.sync.aligned.row.col.m16n16k16.f32.f32 {%f274, %f275, %f276, %f277, %f278, %f279, %f280, %f281}, {%r1, %r1, %r1, %r1, %r1, %r1, %r1, %r1}, {%r1, %r1, %r1, %r1, %r1, %r1, %r1, %r1}, {%f266, %f267, %f268, %f269, %f270, %f271, %f272, %f273};
	wmma.mma.sync.aligned.row.col.m16n16k16.f32.f32 {%f282, %f283, %f284, %f285, %f286, %f287, %f288, %f289}, {%r1, %r1, %r1, %r1, %r1, %r1, %r1, %r1}, {%r1, %r1, %r1, %r1, %r1, %r1, %r1, %r1}, {%f274, %f275, %f276, %f277, %f278, %f279, %f280, %f281};
	wmma.mma.sync.aligned.row.col.m16n16k16.f32.f32 {%f290, %f291, %f292, %f293, %f294, %f295, %f296, %f297}, {%r1, %r1, %r1, %r1, %r1, %r1, %r1, %r1}, {%r1, %r1, %r1, %r1, %r1, %r1, %r1, %r1}, {%f282, %f283, %f284, %f285, %f286, %f287, %f288, %f289};
	wmma.mma.sync.aligned.row.col.m16n16k16.f32.f32 {%f298, %f299, %f300, %f301, %f302, %f303, %f304, %f305}, {%r1, %r1, %r1, %r1, %r1, %r1, %r1, %r1}, {%r1, %r1, %r1, %r1, %r1, %r1, %r1, %r1}, {%f290, %f291, %f292, %f293, %f294, %f295, %f296, %f297};
	wmma.mma.sync.aligned.row.col.m16n16k16.f32.f32 {%f306, %f307, %f308, %f309, %f310, %f311, %f312, %f313}, {%r1, %r1, %r1, %r1, %r1, %r1, %r1, %r1}, {%r1, %r1, %r1, %r1, %r1, %r1, %r1, %r1}, {%f298, %f299, %f300, %f301, %f302, %f303, %f304, %f305};
	wmma.mma.sync.aligned.row.col.m16n16k16.f32.f32 {%f314, %f315, %f316, %f317, %f318, %f319, %f320, %f321}, {%r1, %r1, %r1, %r1, %r1, %r1, %r1, %r1}, {%r1, %r1, %r1, %r1, %r1, %r1, %r1, %r1}, {%f306, %f307, %f308, %f309, %f310, %f311, %f312, %f313};
	wmma.mma.sync.aligned.row.col.m16n16k16.f32.f32 {%f322, %f323, %f324, %f325, %f326, %f327, %f328, %f329}, {%r1, %r1, %r1, %r1, %r1, %r1, %r1, %r1}, {%r1, %r1, %r1, %r1, %r1, %r1, %r1, %r1}, {%f314, %f315, %f316, %f317, %f318, %f319, %f320, %f321};
	wmma.mma.sync.aligned.row.col.m16n16k16.f32.f32 {%f330, %f331, %f332, %f333, %f334, %f335, %f336, %f337}, {%r1, %r1, %r1, %r1, %r1, %r1, %r1, %r1}, {%r1, %r1, %r1, %r1, %r1, %r1, %r1, %r1}, {%f322, %f323, %f324, %f325, %f326, %f327, %f328, %f329};
	wmma.mma.sync.aligned.row.col.m16n16k16.f32.f32 {%f338, %f339, %f340, %f341, %f342, %f343, %f344, %f345}, {%r1, %r1, %r1, %r1, %r1, %r1, %r1, %r1}, {%r1, %r1, %r1, %r1, %r1, %r1, %r1, %r1}, {%f330, %f331, %f332, %f333, %f334, %f335, %f336, %f337};
	wmma.mma.sync.aligned.row.col.m16n16k16.f32.f32 {%f346, %f347, %f348, %f349, %f350, %f351, %f352, %f353}, {%r1, %r1, %r1, %r1, %r1, %r1, %r1, %r1}, {%r1, %r1, %r1, %r1, %r1, %r1, %r1, %r1}, {%f338, %f339, %f340, %f341, %f342, %f343, %f344, %f345};
	wmma.mma.sync.aligned.row.col.m16n16k16.f32.f32 {%f354, %f355, %f356, %f357, %f358, %f359, %f360, %f361}, {%r1, %r1, %r1, %r1, %r1, %r1, %r1, %r1}, {%r1, %r1, %r1, %r1, %r1, %r1, %r1, %r1}, {%f346, %f347, %f348, %f349, %f350, %f351, %f352, %f353};
	wmma.mma.sync.aligned.row.col.m16n16k16.f32.f32 {%f362, %f363, %f364, %f365, %f366, %f367, %f368, %f369}, {%r1, %r1, %r1, %r1, %r1, %r1, %r1, %r1}, {%r1, %r1, %r1, %r1, %r1, %r1, %r1, %r1}, {%f354, %f355, %f356, %f357, %f358, %f359, %f360, %f361};
	wmma.mma.sync.aligned.row.col.m16n16k16.f32.f32 {%f370, %f371, %f372, %f373, %f374, %f375, %f376, %f377}, {%r1, %r1, %r1, %r1, %r1, %r1, %r1, %r1}, {%r1, %r1, %r1, %r1, %r1, %r1, %r1, %r1}, {%f362, %f363, %f364, %f365, %f366, %f367, %f368, %f369};
	wmma.mma.sync.aligned.row.col.m16n16k16.f32.f32 {%f378, %f379, %f380, %f381, %f382, %f383, %f384, %f385}, {%r1, %r1, %r1, %r1, %r1, %r1, %r1, %r1}, {%r1, %r1, %r1, %r1, %r1, %r1, %r1, %r1}, {%f370, %f371, %f372, %f373, %f374, %f375, %f376, %f377};
	wmma.mma.sync.aligned.row.col.m16n16k16.f32.f32 {%f386, %f387, %f388, %f389, %f390, %f391, %f392, %f393}, {%r1, %r1, %r1, %r1, %r1, %r1, %r1, %r1}, {%r1, %r1, %r1, %r1, %r1, %r1, %r1, %r1}, {%f378, %f379, %f380, %f381, %f382, %f383, %f384, %f385};
	wmma.mma.sync.aligned.row.col.m16n16k16.f32.f32 {%f394, %f395, %f396, %f397, %f398, %f399, %f400, %f401}, {%r1, %r1, %r1, %r1, %r1, %r1, %r1, %r1}, {%r1, %r1, %r1, %r1, %r1, %r1, %r1, %r1}, {%f386, %f387, %f388, %f389, %f390, %f391, %f392, %f393};
	wmma.mma.sync.aligned.row.col.m16n16k16.f32.f32 {%f402, %f403, %f404, %f405, %f406, %f407, %f408, %f409}, {%r1, %r1, %r1, %r1, %r1, %r1, %r1, %r1}, {%r1, %r1, %r1, %r1, %r1, %r1, %r1, %r1}, {%f394, %f395, %f396, %f397, %f398, %f399, %f400, %f401};
	wmma.mma.sync.aligned.row.col.m16n16k16.f32.f32 {%f410, %f411, %f412, %f413, %f414, %f415, %f416, %f417}, {%r1, %r1, %r1, %r1, %r1, %r1, %r1, %r1}, {%r1, %r1, %r1, %r1, %r1, %r1, %r1, %r1}, {%f402, %f403, %f404, %f405, %f406, %f407, %f408, %f409};
	wmma.mma.sync.aligned.row.col.m16n16k16.f32.f32 {%f418, %f419, %f420, %f421, %f422, %f423, %f424, %f425}, {%r1, %r1, %r1, %r1, %r1, %r1, %r1, %r1}, {%r1, %r1, %r1, %r1, %r1, %r1, %r1, %r1}, {%f410, %f411, %f412, %f413, %f414, %f415, %f416, %f417};
	wmma.mma.sync.aligned.row.col.m16n16k16.f32.f32 {%f426, %f427, %f428, %f429, %f430, %f431, %f432, %f433}, {%r1, %r1, %r1, %r1, %r1, %r1, %r1, %r1}, {%r1, %r1, %r1, %r1, %r1, %r1, %r1, %r1}, {%f418, %f419, %f420, %f421, %f422, %f423, %f424, %f425};
	wmma.mma.sync.aligned.row.col.m16n16k16.f32.f32 {%f434, %f435, %f436, %f437, %f438, %f439, %f440, %f441}, {%r1, %r1, %r1, %r1, %r1, %r1, %r1, %r1}, {%r1, %r1, %r1, %r1, %r1, %r1, %r1, %r1}, {%f426, %f427, %f428, %f429, %f430, %f431, %f432, %f433};
	wmma.mma.sync.aligned.row.col.m16n16k16.f32.f32 {%f442, %f443, %f444, %f445, %f446, %f447, %f448, %f449}, {%r1, %r1, %r1, %r1, %r1, %r1, %r1, %r1}, {%r1, %r1, %r1, %r1, %r1, %r1, %r1, %r1}, {%f434, %f435, %f436, %f437, %f438, %f439, %f440, %f441};
	wmma.mma.sync.aligned.row.col.m16n16k16.f32.f32 {%f450, %f451, %f452, %f453, %f454, %f455, %f456, %f457}, {%r1, %r1, %r1, %r1, %r1, %r1, %r1, %r1}, {%r1, %r1, %r1, %r1, %r1, %r1, %r1, %r1}, {%f442, %f443, %f444, %f445, %f446, %f447, %f448, %f449};
	wmma.mma.sync.aligned.row.col.m16n16k16.f32.f32 {%f458, %f459, %f460, %f461, %f462, %f463, %f464, %f465}, {%r1, %r1, %r1, %r1, %r1, %r1, %r1, %r1}, {%r1, %r1, %r1, %r1, %r1, %r1, %r1, %r1}, {%f450, %f451, %f452, %f453, %f454, %f455, %f456, %f457};
	wmma.mma.sync.aligned.row.col.m16n16k16.f32.f32 {%f466, %f467, %f468, %f469, %f470, %f471, %f472, %f473}, {%r1, %r1, %r1, %r1, %r1, %r1, %r1, %r1}, {%r1, %r1, %r1, %r1, %r1, %r1, %r1, %r1}, {%f458, %f459, %f460, %f461, %f462, %f463, %f464, %f465};
	wmma.mma.sync.aligned.row.col.m16n16k16.f32.f32 {%f474, %f475, %f476, %f477, %f478, %f479, %f480, %f481}, {%r1, %r1, %r1, %r1, %r1, %r1, %r1, %r1}, {%r1, %r1, %r1, %r1, %r1, %r1, %r1, %r1}, {%f466, %f467, %f468, %f469, %f470, %f471, %f472, %f473};
	wmma.mma.sync.aligned.row.col.m16n16k16.f32.f32 {%f482, %f483, %f484, %f485, %f486, %f487, %f488, %f489}, {%r1, %r1, %r1, %r1, %r1, %r1, %r1, %r1}, {%r1, %r1, %r1, %r1, %r1, %r1, %r1, %r1}, {%f474, %f475, %f476, %f477, %f478, %f479, %f480, %f481};
	wmma.mma.sync.aligned.row.col.m16n16k16.f32.f32 {%f490, %f491, %f492, %f493, %f494, %f495, %f496, %f497}, {%r1, %r1, %r1, %r1, %r1, %r1, %r1, %r1}, {%r1, %r1, %r1, %r1, %r1, %r1, %r1, %r1}, {%f482, %f483, %f484, %f485, %f486, %f487, %f488, %f489};
	wmma.mma.sync.aligned.row.col.m16n16k16.f32.f32 {%f498, %f499, %f500, %f501, %f502, %f503, %f504, %f505}, {%r1, %r1, %r1, %r1, %r1, %r1, %r1, %r1}, {%r1, %r1, %r1, %r1, %r1, %r1, %r1, %r1}, {%f490, %f491, %f492, %f493, %f494, %f495, %f496, %f497};
	wmma.mma.sync.aligned.row.col.m16n16k16.f32.f32 {%f506, %f507, %f508, %f509, %f510, %f511, %f512, %f513}, {%r1, %r1, %r1, %r1, %r1, %r1, %r1, %r1}, {%r1, %r1, %r1, %r1, %r1, %r1, %r1, %r1}, {%f498, %f499, %f500, %f501, %f502, %f503, %f504, %f505};
	wmma.mma.sync.aligned.row.col.m16n16k16.f32.f32 {%f514, %f515, %f516, %f517, %f518, %f519, %f520, %f521}, {%r1, %r1, %r1, %r1, %r1, %r1, %r1, %r1}, {%r1, %r1, %r1, %r1, %r1, %r1, %r1, %r1}, {%f506, %f507, %f508, %f509, %f510, %f511, %f512, %f513};
	wmma.mma.sync.aligned.row.col.m16n16k16.f32.f32 {%f529, %f528, %f527, %f526, %f525, %f524, %f523, %f522}, {%r1, %r1, %r1, %r1, %r1, %r1, %r1, %r1}, {%r1, %r1, %r1, %r1, %r1, %r1, %r1, %r1}, {%f514, %f515, %f516, %f517, %f518, %f519, %f520, %f521};
	add.s32 	%r9, %r9, 64;
	setp.ne.s32 	%p1, %r9, 32768;
	@%p1 bra 	$L__BB1_1;
	cvta.to.global.u64 	%rd2, %rd1;
	mov.u32 	%r6, %tid.y;
	shl.b32 	%r7, %r6, 8;
	mul.wide.u32 	%rd3, %r7, 4;
	add.s64 	%rd4, %rd2, %rd3;
	mov.b32 	%r8, 16;
	wmma.store.d.sync.aligned.row.m16n16k16.global.f32 	[%rd4], {%f529, %f528, %f527, %f526, %f525, %f524, %f523, %f522}, %r8;
	ret;

}
	// .globl	_Z12mma32_kernelPv
.visible .entry _Z12mma32_kernelPv(
	.param .u64 .ptr .align 1 _Z12mma32_kernelPv_param_0
)
{
	.reg .pred 	%p<2>;
	.reg .b32 	%r<9>;
	.reg .b32 	%f<90>;
	.reg .b64 	%rd<4>;

	ld.param.u64 	%rd1, [_Z12mma32_kernelPv_param_0];
	mov.b32 	%r8, 0;
	mov.f32 	%f82, 0f00000000;
	mov.f32 	%f83, %f82;
	mov.f32 	%f84, %f82;
	mov.f32 	%f85, %f82;
	mov.f32 	%f86, %f82;
	mov.f32 	%f87, %f82;
	mov.f32 	%f88, %f82;
	mov.f32 	%f89, %f82;
$L__BB2_1:
	mov.b32 	%r4, 0;
	wmma.mma.sync.aligned.row.col.m16n16k8.f32.tf32.tf32.f32 {%f26, %f27, %f28, %f29, %f30, %f31, %f32, %f33}, {%r4, %r4, %r4, %r4}, {%r4, %r4, %r4, %r4}, {%f89, %f88, %f87, %f86, %f85, %f84, %f83, %f82};
	wmma.mma.sync.aligned.row.col.m16n16k8.f32.tf32.tf32.f32 {%f34, %f35, %f36, %f37, %f38, %f39, %f40, %f41}, {%r4, %r4, %r4, %r4}, {%r4, %r4, %r4, %r4}, {%f26, %f27, %f28, %f29, %f30, %f31, %f32, %f33};
	wmma.mma.sync.aligned.row.col.m16n16k8.f32.tf32.tf32.f32 {%f42, %f43, %f44, %f45, %f46, %f47, %f48, %f49}, {%r4, %r4, %r4, %r4}, {%r4, %r4, %r4, %r4}, {%f34, %f35, %f36, %f37, %f38, %f39, %f40, %f41};
	wmma.mma.sync.aligned.row.col.m16n16k8.f32.tf32.tf32.f32 {%f50, %f51, %f52, %f53, %f54, %f55, %f56, %f57}, {%r4, %r4, %r4, %r4}, {%r4, %r4, %r4, %r4}, {%f42, %f43, %f44, %f45, %f46, %f47, %f48, %f49};
	wmma.mma.sync.aligned.row.col.m16n16k8.f32.tf32.tf32.f32 {%f58, %f59, %f60, %f61, %f62, %f63, %f64, %f65}, {%r4, %r4, %r4, %r4}, {%r4, %r4, %r4, %r4}, {%f50, %f51, %f52, %f53, %f54, %f55, %f56, %f57};
	wmma.mma.sync.aligned.row.col.m16n16k8.f32.tf32.tf32.f32 {%f66, %f67, %f68, %f69, %f70, %f71, %f72, %f73}, {%r4, %r4, %r4, %r4}, {%r4, %r4, %r4, %r4}, {%f58, %f59, %f60, %f61, %f62, %f63, %f64, %f65};
	wmma.mma.sync.aligned.row.col.m16n16k8.f32.tf32.tf32.f32 {%f74, %f75, %f76, %f77, %f78, %f79, %f80, %f81}, {%r4, %r4, %r4, %r4}, {%r4, %r4, %r4, %r4}, {%f66, %f67, %f68, %f69, %f70, %f71, %f72, %f73};
	wmma.mma.sync.aligned.row.col.m16n16k8.f32.tf32.tf32.f32 {%f89, %f88, %f87, %f86, %f85, %f84, %f83, %f82}, {%r4, %r4, %r4, %r4}, {%r4, %r4, %r4, %r4}, {%f74, %f75, %f76, %f77, %f78, %f79, %f80, %f81};
	add.s32 	%r8, %r8, 8;
	setp.ne.s32 	%p1, %r8, 32768;
	@%p1 bra 	$L__BB2_1;
	mov.u32 	%r5, %tid.y;
	shl.b32 	%r6, %r5, 8;
	mul.wide.u32 	%rd2, %r6, 4;
	add.s64 	%rd3, %rd1, %rd2;
	mov.b32 	%r7, 16;
	wmma.store.d.sync.aligned.row.m16n16k8.f32 	[%rd3], {%f89, %f88, %f87, %f86, %f85, %f84, %f83, %f82}, %r7;
	ret;

}


// ===== COMPILED SASS (sm_100) =====

	.target	sm_100

	.elftype	@"ET_EXEC"


//--------------------- .note.nv.tkinfo           --------------------------
	.section	.note.nv.tkinfo,"",@"SHT_NOTE"
	.sectionflags	@"SHF_NOTE_NV_TKINFO"
	.tkinfo
        /*0018*/ 	.word	0x00000002
        /*0030*/ 	.string	""
        /*0030*/ 	.string	"ptxas"
        /*0030*/ 	.string	"Cuda compilation tools, release 13.0, V13.0.88"
        /*0030*/ 	.string	"Build cuda_13.0.r13.0/compiler.36424714_0"
        /*0030*/ 	.string	"-arch sm_100 -m 64 "



//--------------------- .note.nv.cuinfo           --------------------------
	.section	.note.nv.cuinfo,"",@"SHT_NOTE"
	.sectionflags	@"SHF_NOTE_NV_CUINFO"
        /*0018*/ 	.short	0x0002
        /*001a*/ 	.short	0x0064
        /*001c*/ 	.short	0x0082
	.zero		2


//--------------------- .nv.info                  --------------------------
	.section	.nv.info,"",@"SHT_CUDA_INFO"
	.align	4


	//----- nvinfo : EIATTR_REGCOUNT
	.align		4
        /*0000*/ 	.byte	0x04, 0x2f
        /*0002*/ 	.short	(.L_1 - .L_0)
	.align		4
.L_0:
        /*0004*/ 	.word	index@(_Z11mma8_kernelPv)
        /*0008*/ 	.word	0x00000010


	//----- nvinfo : EIATTR_FRAME_SIZE
	.align		4
.L_1:
        /*000c*/ 	.byte	0x04, 0x11
        /*000e*/ 	.short	(.L_3 - .L_2)
	.align		4
.L_2:
        /*0010*/ 	.word	index@(_Z11mma8_kernelPv)
        /*0014*/ 	.word	0x00000000


	//----- nvinfo : EIATTR_REGCOUNT
	.align		4
.L_3:
        /*0018*/ 	.byte	0x04, 0x2f
        /*001a*/ 	.short	(.L_5 - .L_4)
	.align		4
.L_4:
        /*001c*/ 	.word	index@(_Z12mma16_kernelPv)
        /*0020*/ 	.word	0x00000014


	//----- nvinfo : EIATTR_FRAME_SIZE
	.align		4
.L_5:
        /*0024*/ 	.byte	0x04, 0x11
        /*0026*/ 	.short	(.L_7 - .L_6)
	.align		4
.L_6:
        /*0028*/ 	.word	index@(_Z12mma16_kernelPv)
        /*002c*/ 	.word	0x00000000


	//----- nvinfo : EIATTR_REGCOUNT
	.align		4
.L_7:
        /*0030*/ 	.byte	0x04, 0x2f
        /*0032*/ 	.short	(.L_9 - .L_8)
	.align		4
.L_8:
        /*0034*/ 	.word	index@(_Z12mma32_kernelPv)
        /*0038*/ 	.word	0x00000012


	//----- nvinfo : EIATTR_FRAME_SIZE
	.align		4
.L_9:
        /*003c*/ 	.byte	0x04, 0x11
        /*003e*/ 	.short	(.L_11 - .L_10)
	.align		4
.L_10:
        /*0040*/ 	.word	index@(_Z12mma32_kernelPv)
        /*0044*/ 	.word	0x00000000


	//----- nvinfo : EIATTR_MIN_STACK_SIZE
	.align		4
.L_11:
        /*0048*/ 	.byte	0x04, 0x12
        /*004a*/ 	.short	(.L_13 - .L_12)
	.align		4
.L_12:
        /*004c*/ 	.word	index@(_Z12mma32_kernelPv)
        /*0050*/ 	.word	0x00000000


	//----- nvinfo : EIATTR_MIN_STACK_SIZE
	.align		4
.L_13:
        /*0054*/ 	.byte	0x04, 0x12
        /*0056*/ 	.short	(.L_15 - .L_14)
	.align		4
.L_14:
        /*0058*/ 	.word	index@(_Z12mma16_kernelPv)
        /*005c*/ 	.word	0x00000000


	//----- nvinfo : EIATTR_MIN_STACK_SIZE
	.align		4
.L_15:
        /*0060*/ 	.byte	0x04, 0x12
        /*0062*/ 	.short	(.L_17 - .L_16)
	.align		4
.L_16:
        /*0064*/ 	.word	index@(_Z11mma8_kernelPv)
        /*0068*/ 	.word	0x00000000
.L_17:


//--------------------- .nv.compat                --------------------------
	.section	.nv.compat,"",@"SHT_CUDA_COMPAT_INFO"
	.align	4
        /*0000*/ 	.byte	0x02, 0x09, 0x00, 0x00, 0x02, 0x02, 0x01, 0x00, 0x02, 0x05, 0x05, 0x00, 0x03, 0x07, 0x01, 0x01
        /*0010*/ 	.byte	0x02, 0x03, 0x00, 0x00, 0x02, 0x06, 0x01, 0x00, 0x04, 0x0b, 0x08, 0x00, 0x01, 0x00, 0x00, 0x00
        /*0020*/ 	.byte	0x00, 0x00, 0x00, 0x00


//--------------------- .nv.info._Z12mma32_kernelPv --------------------------
	.section	.nv.info._Z12mma32_kernelPv,"",@"SHT_CUDA_INFO"
	.sectionflags	@""
	.align	4


	//----- nvinfo : EIATTR_CUDA_API_VERSION
	.align		4
        /*0000*/ 	.byte	0x04, 0x37
        /*0002*/ 	.short	(.L_19 - .L_18)
.L_18:
        /*0004*/ 	.word	0x00000082


	//----- nvinfo : EIATTR_KPARAM_INFO
	.align		4
.L_19:
        /*0008*/ 	.byte	0x04, 0x17
        /*000a*/ 	.short	(.L_21 - .L_20)
.L_20:
        /*000c*/ 	.word	0x00000000
        /*0010*/ 	.short	0x0000
        /*0012*/ 	.short	0x0000
        /*0014*/ 	.byte	0x00, 0xf5, 0x21, 0x00


	//----- nvinfo : EIATTR_SPARSE_MMA_MASK
	.align		4
.L_21:
        /*0018*/ 	.byte	0x03, 0x50
        /*001a*/ 	.short	0x0000


	//----- nvinfo : EIATTR_WMMA_USED
	.align		4
        /*001c*/ 	.byte	0x01, 0x2b
	.zero		2


	//----- nvinfo : EIATTR_MAXREG_COUNT
	.align		4
        /*0020*/ 	.byte	0x03, 0x1b
        /*0022*/ 	.short	0x00ff


	//----- nvinfo : EIATTR_MERCURY_ISA_VERSION
	.align		4
        /*0024*/ 	.byte	0x03, 0x5f
        /*0026*/ 	.short	0x0101


	//----- nvinfo : EIATTR_VRC_CTA_INIT_COUNT
	.align		4
        /*0028*/ 	.byte	0x02, 0x4a
	.zero		1
	.zero		1


	//----- nvinfo : EIATTR_EXIT_INSTR_OFFSETS
	.align		4
        /*002c*/ 	.byte	0x04, 0x1c
        /*002e*/ 	.short	(.L_23 - .L_22)


	//   ....[0]....
.L_22:
        /*0030*/ 	.word	0x000011f0


	//----- nvinfo : EIATTR_CBANK_PARAM_SIZE
	.align		4
.L_23:
        /*0034*/ 	.byte	0x03, 0x19
        /*0036*/ 	.short	0x0008


	//----- nvinfo : EIATTR_PARAM_CBANK
	.align		4
        /*0038*/ 	.byte	0x04, 0x0a
        /*003a*/ 	.short	(.L_25 - .L_24)
	.align		4
.L_24:
        /*003c*/ 	.word	index@(.nv.constant0._Z12mma32_kernelPv)
        /*0040*/ 	.short	0x0380
        /*0042*/ 	.short	0x0008


	//----- nvinfo : EIATTR_SW_WAR
	.align		4
.L_25:
        /*0044*/ 	.byte	0x04, 0x36
        /*0046*/ 	.short	(.L_27 - .L_26)
.L_26:
        /*0048*/ 	.word	0x00000008
.L_27:


//--------------------- .nv.info._Z12mma16_kernelPv --------------------------
	.section	.nv.info._Z12mma16_kernelPv,"",@"SHT_CUDA_INFO"
	.sectionflags	@""
	.align	4


	//----- nvinfo : EIATTR_CUDA_API_VERSION
	.align		4
        /*0000*/ 	.byte	0x04, 0x37
        /*0002*/ 	.short	(.L_29 - .L_28)
.L_28:
        /*0004*/ 	.word	0x00000082


	//----- nvinfo : EIATTR_KPARAM_INFO
	.align		4
.L_29:
        /*0008*/ 	.byte	0x04, 0x17
        /*000a*/ 	.short	(.L_31 - .L_30)
.L_30:
        /*000c*/ 	.word	0x00000000
        /*0010*/ 	.short	0x0000
        /*0012*/ 	.short	0x0000
        /*0014*/ 	.byte	0x00, 0xf5, 0x21, 0x00


	//----- nvinfo : EIATTR_SPARSE_MMA_MASK
	.align		4
.L_31:
        /*0018*/ 	.byte	0x03, 0x50
        /*001a*/ 	.short	0x0000


	//----- nvinfo : EIATTR_WMMA_USED
	.align		4
        /*001c*/ 	.byte	0x01, 0x2b
	.zero		2


	//----- nvinfo : EIATTR_MAXREG_COUNT
	.align		4
        /*0020*/ 	.byte	0x03, 0x1b
        /*0022*/ 	.short	0x00ff


	//----- nvinfo : EIATTR_MERCURY_ISA_VERSION
	.align		4
        /*0024*/ 	.byte	0x03, 0x5f
        /*0026*/ 	.short	0x0101


	//----- nvinfo : EIATTR_VRC_CTA_INIT_COUNT
	.align		4
        /*0028*/ 	.byte	0x02, 0x4a
	.zero		1
	.zero		1


	//----- nvinfo : EIATTR_EXIT_INSTR_OFFSETS
	.align		4
        /*002c*/ 	.byte	0x04, 0x1c
        /*002e*/ 	.short	(.L_33 - .L_32)


	//   ....[0]....
.L_32:
        /*0030*/ 	.word	0x00100860


	//----- nvinfo : EIATTR_CBANK_PARAM_SIZE
	.align		4
.L_33:
        /*0034*/ 	.byte	0x03, 0x19
        /*0036*/ 	.short	0x0008


	//----- nvinfo : EIATTR_PARAM_CBANK
	.align		4
        /*0038*/ 	.byte	0x04, 0x0a
        /*003a*/ 	.short	(.L_35 - .L_34)
	.align		4
.L_34:
        /*003c*/ 	.word	index@(.nv.constant0._Z12mma16_kernelPv)
        /*0040*/ 	.short	0x0380
        /*0042*/ 	.short	0x0008


	//----- nvinfo : EIATTR_SW_WAR
	.align		4
.L_35:
        /*0044*/ 	.byte	0x04, 0x36
        /*0046*/ 	.short	(.L_37 - .L_36)
.L_36:
        /*0048*/ 	.word	0x00000008
.L_37:


//--------------------- .nv.info._Z11mma8_kernelPv --------------------------
	.section	.nv.info._Z11mma8_kernelPv,"",@"SHT_CUDA_INFO"
	.sectionflags	@""
	.align	4


	//----- nvinfo : EIATTR_CUDA_API_VERSION
	.align		4
        /*0000*/ 	.byte	0x04, 0x37
        /*0002*/ 	.short	(.L_39 - .L_38)
.L_38:
        /*0004*/ 	.word	0x00000082


	//----- nvinfo : EIATTR_KPARAM_INFO
	.align		4
.L_39:
        /*0008*/ 	.byte	0x04, 0x17
        /*000a*/ 	.short	(.L_41 - .L_40)
.L_40:
        /*000c*/ 	.word	0x00000000
        /*0010*/ 	.short	0x0000
        /*0012*/ 	.short	0x0000
        /*0014*/ 	.byte	0x00, 0xf5, 0x21, 0x00


	//----- nvinfo : EIATTR_SPARSE_MMA_MASK
	.align		4
.L_41:
        /*0018*/ 	.byte	0x03, 0x50
        /*001a*/ 	.short	0x0000


	//----- nvinfo : EIATTR_WMMA_USED
	.align		4
        /*001c*/ 	.byte	0x01, 0x2b
	.zero		2


	//----- nvinfo : EIATTR_MAXREG_COUNT
	.align		4
        /*0020*/ 	.byte	0x03, 0x1b
        /*0022*/ 	.short	0x00ff


	//----- nvinfo : EIATTR_MERCURY_ISA_VERSION
	.align		4
        /*0024*/ 	.byte	0x03, 0x5f
        /*0026*/ 	.short	0x0101


	//----- nvinfo : EIATTR_VRC_CTA_INIT_COUNT
	.align		4
        /*0028*/ 	.byte	0x02, 0x4a
	.zero		1
	.zero		1


	//----- nvinfo : EIATTR_EXIT_INSTR_OFFSETS
	.align		4
        /*002c*/ 	.byte	0x04, 0x1c
        /*002e*/ 	.short	(.L_43 - .L_42)


	//   ....[0]....
.L_42:
        /*0030*/ 	.word	0x001002b0


	//----- nvinfo : EIATTR_CBANK_PARAM_SIZE
	.align		4
.L_43:
        /*0034*/ 	.byte	0x03, 0x19
        /*0036*/ 	.short	0x0008


	//----- nvinfo : EIATTR_PARAM_CBANK
	.align		4
        /*0038*/ 	.byte	0x04, 0x0a
        /*003a*/ 	.short	(.L_45 - .L_44)
	.align		4
.L_44:
        /*003c*/ 	.word	index@(.nv.constant0._Z11mma8_kernelPv)
        /*0040*/ 	.short	0x0380
        /*0042*/ 	.short	0x0008


	//----- nvinfo : EIATTR_SW_WAR
	.align		4
.L_45:
        /*0044*/ 	.byte	0x04, 0x36
        /*0046*/ 	.short	(.L_47 - .L_46)
.L_46:
        /*0048*/ 	.word	0x00000008
.L_47:


//--------------------- .nv.callgraph             --------------------------
	.section	.nv.callgraph,"",@"SHT_CUDA_CALLGRAPH"
	.align	4
	.sectionentsize	8
	.align		4
        /*0000*/ 	.word	0x00000000
	.align		4
        /*0004*/ 	.word	0xffffffff
	.align		4
        /*0008*/ 	.word	0x00000000
	.align		4
        /*000c*/ 	.word	0xfffffffe
	.align		4
        /*0010*/ 	.word	0x00000000
	.align		4
        /*0014*/ 	.word	0xfffffffd
	.align		4
        /*0018*/ 	.word	0x00000000
	.align		4
        /*001c*/ 	.word	0xfffffffc


//--------------------- .text._Z12mma32_kernelPv  --------------------------
	.section	.text._Z12mma32_kernelPv,"ax",@progbits
	.align	128
        .global         _Z12mma32_kernelPv
        .type           _Z12mma32_kernelPv,@function
        .size           _Z12mma32_kernelPv,(.L_x_4 - _Z12mma32_kernelPv)
        .other          _Z12mma32_kernelPv,@"STO_CUDA_ENTRY STV_DEFAULT"
_Z12mma32_kernelPv:
.text._Z12mma32_kernelPv:
[----:B------:R-:W-:Y:S01]  /*0000*/  LDC R1, c[0x0][0x37c] ;  /* 0x0000df00ff017b82 */ /* 0x000fe20000000800 */
[----:B------:R-:W-:Y:S02]  /*0010*/  CS2R R6, SRZ ;  /* 0x0000000000067805 */ /* 0x000fe4000001ff00 */
[----:B------:R-:W-:Y:S02]  /*0020*/  CS2R R4, SRZ ;  /* 0x0000000000047805 */ /* 0x000fe4000001ff00 */
[----:B------:R-:W-:Y:S02]  /*0030*/  CS2R R10, SRZ ;  /* 0x00000000000a7805 */ /* 0x000fe4000001ff00 */
[----:B------:R-:W-:Y:S01]  /*0040*/  CS2R R8, SRZ ;  /* 0x0000000000087805 */ /* 0x000fe2000001ff00 */
[----:B------:R-:W0:Y:S01]  /*0050*/  LDCU.64 UR6, c[0x0][0x358] ;  /* 0x00006b00ff0677ac */ /* 0x000e220008000a00 */
[----:B------:R-:W-:-:S05]  /*0060*/  UMOV UR4, URZ ;  /* 0x000000ff00047c82 */ /* 0x000fca0008000000 */
.L_x_0:
[----:B------:R-:W-:Y:S02]  /*0070*/  CS2R R2, SRZ ;  /* 0x0000000000027805 */ /* 0x000fe4000001ff00 */
[----:B------:R-:W-:Y:S01]  /*0080*/  CS2R R12, SRZ ;  /* 0x00000000000c7805 */ /* 0x000fe2000001ff00 */
[----:B------:R-:W-:-:S04]  /*0090*/  UIADD3 UR4, UPT, UPT, UR4, 0x40, URZ ;  /* 0x0000004004047890 */ /* 0x000fc8000fffe0ff */
[----:B------:R-:W-:Y:S01]  /*00a0*/  UISETP.NE.AND UP0, UPT, UR4, 0x8000, UPT ;  /* 0x000080000400788c */ /* 0x000fe2000bf05270 */
[----:B------:R-:W-:Y:S08]  /*00b0*/  HMMA.1684.F32.TF32 R8, R2, RZ, R8 ;  /* 0x000000ff0208723c */ /* 0x000ff00000085008 */
[----:B------:R-:W-:-:S12]  /*00c0*/  HMMA.1684.F32.TF32 R4, R12, RZ, R4 ;  /* 0x000000ff0c04723c */ /* 0x000fd80000085004 */
        /* <DEDUP_REMOVED lines=221> */
[----:B------:R-:W-:Y:S01]  /*0ea0*/  HMMA.1684.F32.TF32 R12, R12, RZ, R4 ;  /* 0x000000ff0c0c723c */ /* 0x000fe20000085004 */
[----:B------:R-:W-:-:S11]  /*0eb0*/  CS2R R4, SRZ ;  /* 0x0000000000047805 */ /* 0x000fd6000001ff00 */
[----:B------:R-:W-:Y:S08]  /*0ec0*/  HMMA.1684.F32.TF32 R4, R4, RZ, R8 ;  /* 0x000000ff0404723c */ /* 0x000ff00000085008 */
[----:B------:R-:W-:Y:S01]  /*0ed0*/  HMMA.1684.F32.TF32 R8, R2, RZ, R12 ;  /* 0x000000ff0208723c */ /* 0x000fe2000008500c */
[----:B------:R-:W-:-:S11]  /*0ee0*/  CS2R R12, SRZ ;  /* 0x00000000000c7805 */ /* 0x000fd6000001ff00 */
        /* <DEDUP_REMOVED lines=31> */
[----:B------:R-:W-:-:S04]  /*10e0*/  NOP ;  /* 0x0000000000007918 */ /* 0x000fc80000000000 */
[----:B------:R-:W-:-:S15]  /*10f0*/  BRA.U UP0, `(.L_x_0) ;  /* 0xffffffed00dc7547 */ /* 0x000fde000b83ffff */
[----:B------:R-:W1:Y:S01]  /*1100*/  S2R R13, SR_TID.Y ;  /* 0x00000000000d7919 */ /* 0x000e620000002200 */
[----:B------:R-:W2:Y:S01]  /*1110*/  LDC.64 R2, c[0x0][0x380] ;  /* 0x0000e000ff027b82 */ /* 0x000ea20000000a00 */
[----:B------:R-:W3:Y:S01]  /*1120*/  S2R R15, SR_LANEID ;  /* 0x00000000000f7919 */ /* 0x000ee20000000000 */
[----:B-1----:R-:W-:Y:S01]  /*1130*/  IMAD.SHL.U32 R13, R13, 0x100, RZ ;  /* 0x000001000d0d7824 */ /* 0x002fe200078e00ff */
[----:B---3--:R-:W-:-:S03]  /*1140*/  LOP3.LUT R12, R15, 0x3, RZ, 0xc0, !PT ;  /* 0x000000030f0c7812 */ /* 0x008fc600078ec0ff */
[----:B--2---:R-:W-:Y:S01]  /*1150*/  IMAD.WIDE.U32 R2, R13, 0x4, R2 ;  /* 0x000000040d027825 */ /* 0x004fe200078e0002 */
[----:B------:R-:W-:-:S03]  /*1160*/  SHF.R.U32.HI R15, RZ, 0x2, R15 ;  /* 0x00000002ff0f7819 */ /* 0x000fc6000001160f */
[----:B------:R-:W-:Y:S02]  /*1170*/  IMAD.MOV.U32 R13, RZ, RZ, RZ ;  /* 0x000000ffff0d7224 */ /* 0x000fe400078e00ff */
[----:B------:R-:W-:-:S03]  /*1180*/  IMAD.WIDE.U32 R12, R15, 0x8, R12 ;  /* 0x000000080f0c7825 */ /* 0x000fc600078e000c */
[----:B------:R-:W-:-:S04]  /*1190*/  LEA R2, P0, R12, R2, 0x3 ;  /* 0x000000020c027211 */ /* 0x000fc800078018ff */
[----:B------:R-:W-:-:S05]  /*11a0*/  LEA.HI.X R3, R12, R3, R13, 0x3, P0 ;  /* 0x000000030c037211 */ /* 0x000fca00000f1c0d */
[----:B0-----:R-:W-:Y:S04]  /*11b0*/  ST.E.64 desc[UR6][R2.64], R8 ;  /* 0x0000000802007985 */ /* 0x001fe8000c101b06 */
[----:B------:R-:W-:Y:S04]  /*11c0*/  ST.E.64 desc[UR6][R2.64+0x200], R10 ;  /* 0x0002000a02007985 */ /* 0x000fe8000c101b06 */
[----:B------:R-:W-:Y:S04]  /*11d0*/  ST.E.64 desc[UR6][R2.64+0x20], R4 ;  /* 0x0000200402007985 */ /* 0x000fe8000c101b06 */
[----:B------:R-:W-:Y:S01]  /*11e0*/  ST.E.64 desc[UR6][R2.64+0x220], R6 ;  /* 0x0002200602007985 */ /* 0x000fe2000c101b06 */
[----:B------:R-:W-:Y:S05]  /*11f0*/  EXIT ;  /* 0x000000000000794d */ /* 0x000fea0003800000 */
.L_x_1:
[----:B------:R-:W-:-:S00]  /*1200*/  BRA `(.L_x_1) ;  /* 0xfffffffc00fc7947 */ /* 0x000fc0000383ffff */
[----:B------:R-:W-:-:S00]  /*1210*/  NOP ;  /* 0x0000000000007918 */ /* 0x000fc00000000000 */
        /* <DEDUP_REMOVED lines=14> */
.L_x_4:


//--------------------- .text._Z12mma16_kernelPv  --------------------------
	.section	.text._Z12mma16_kernelPv,"ax",@progbits
	.align	128
        .global         _Z12mma16_kernelPv
        .type           _Z12mma16_kernelPv,@function
        .size           _Z12mma16_kernelPv,(.L_x_5 - _Z12mma16_kernelPv)
        .other          _Z12mma16_kernelPv,@"STO_CUDA_ENTRY STV_DEFAULT"
_Z12mma16_kernelPv:
.text._Z12mma16_kernelPv:
[----:B------:R-:W-:Y:S01]  /*0000*/  LDC R1, c[0x0][0x37c] ;  /* 0x0000df00ff017b82 */ /* 0x000fe20000000800 */
[----:B------:R-:W-:Y:S02]  /*0010*/  CS2R R2, SRZ ;  /* 0x0000000000027805 */ /* 0x000fe4000001ff00 */
[----:B------:R-:W-:Y:S02]  /*0020*/  CS2R R4, SRZ ;  /* 0x0000000000047805 */ /* 0x000fe4000001ff00 */
[----:B------:R-:W-:Y:S02]  /*0030*/  CS2R R6, SRZ ;  /* 0x0000000000067805 */ /* 0x000fe4000001ff00 */
[----:B------:R-:W-:Y:S02]  /*0040*/  CS2R R8, SRZ ;  /* 0x0000000000087805 */ /* 0x000fe4000001ff00 */
[----:B------:R-:W-:Y:S01]  /*0050*/  CS2R R10, SRZ ;  /* 0x00000000000a7805 */ /* 0x000fe2000001ff00 */
[----:B------:R-:W0:Y:S02]  /*0060*/  LDCU.64 UR4, c[0x0][0x358] ;  /* 0x00006b00ff0477ac */ /* 0x000e240008000a00 */
[----:B------:R-:W-:-:S15]  /*0070*/  HMMA.16816.F32 R4, R4, R2, RZ ;  /* 0x000000020404723c */ /* 0x000fde00000018ff */
[----:B------:R-:W-:-:S05]  /*0080*/  NOP ;  /* 0x0000000000007918 */ /* 0x000fca0000000000 */
[----:B------:R-:W-:-:S15]  /*0090*/  HMMA.16816.F32 R4, R8, R2, R4 ;  /* 0x000000020804723c */ /* 0x000fde0000001804 */
        /* <DEDUP_REMOVED lines=1165> */
[----:B------:R-:W-:Y:S01]  /*4970*/  HMMA.16816.F32 R4, R8, R2, R4 ;  /* 0x000000020804723c */ /* 0x000fe20000001804 */
[----:B------:R-:W-:Y:S02]  /*4980*/  CS2R R2, SRZ ;  /* 0x0000000000027805 */ /* 0x000fe4000001ff00 */
[----:B------:R-:W-:Y:S02]  /*4990*/  CS2R R8, SRZ ;  /* 0x0000000000087805 */ /* 0x000fe4000001ff00 */
[----:B------:R-:W-:-:S15]  /*49a0*/  CS2R R10, SRZ ;  /* 0x00000000000a7805 */ /* 0x000fde000001ff00 */
        /* <DEDUP_REMOVED lines=64459> */
[----:B------:R-:W-:Y:S01]  /*100660*/  CS2R R10, SRZ ;  /* 0x00000000000a7805 */ /* 0x000fe2000001ff00 */
[----:B------:R-:W1:Y:S01]  /*100670*/  S2R R13, SR_TID.Y ;  /* 0x00000000000d7919 */ /* 0x000e620000002200 */
[----:B------:R-:W-:Y:S01]  /*100680*/  CS2R R16, SRZ ;  /* 0x0000000000107805 */ /* 0x000fe2000001ff00 */
[----:B------:R-:W2:-:S12]  /*100690*/  S2R R15, SR_LANEID ;  /* 0x00000000000f7919 */ /* 0x000e980000000000 */
[----:B------:R-:W-:Y:S01]  /*1006a0*/  HMMA.16816.F32 R4, R8, R2, R4 ;  /* 0x000000020804723c */ /* 0x000fe20000001804 */
[----:B-1----:R-:W-:-:S15]  /*1006b0*/  IMAD.SHL.U32 R13, R13, 0x100, RZ ;  /* 0x000001000d0d7824 */ /* 0x002fde00078e00ff */
[----:B------:R-:W-:-:S04]  /*1006c0*/  NOP ;  /* 0x0000000000007918 */ /* 0x000fc80000000000 */
[----:B------:R-:W-:Y:S01]  /*1006d0*/  HMMA.16816.F32 R4, R8, R2, R4 ;  /* 0x000000020804723c */ /* 0x000fe20000001804 */
[----:B--2---:R-:W-:Y:S02]  /*1006e0*/  LOP3.LUT R12, R15, 0x3, RZ, 0xc0, !PT ;  /* 0x000000030f0c7812 */ /* 0x004fe400078ec0ff */
[----:B------:R-:W-:-:S15]  /*1006f0*/  SHF.R.U32.HI R15, RZ, 0x2, R15 ;  /* 0x00000002ff0f7819 */ /* 0x000fde000001160f */
[----:B------:R-:W-:-:S02]  /*100700*/  NOP ;  /* 0x0000000000007918 */ /* 0x000fc40000000000 */
[----:B------:R-:W-:-:S15]  /*100710*/  HMMA.16816.F32 R4, R8, R2, R4 ;  /* 0x000000020804723c */ /* 0x000fde0000001804 */
[----:B------:R-:W-:-:S05]  /*100720*/  NOP ;  /* 0x0000000000007918 */ /* 0x000fca0000000000 */
[----:B------:R-:W-:-:S15]  /*100730*/  HMMA.16816.F32 R4, R8, R2, R4 ;  /* 0x000000020804723c */ /* 0x000fde0000001804 */
[----:B------:R-:W-:-:S05]  /*100740*/  NOP ;  /* 0x0000000000007918 */ /* 0x000fca0000000000 */
[----:B------:R-:W-:-:S15]  /*100750*/  HMMA.16816.F32 R4, R8, R2, R4 ;  /* 0x000000020804723c */ /* 0x000fde0000001804 */
[----:B------:R-:W-:-:S05]  /*100760*/  NOP ;  /* 0x0000000000007918 */ /* 0x000fca0000000000 */
[----:B------:R-:W-:Y:S01]  /*100770*/  HMMA.16816.F32 R4, R8, R2, R4 ;  /* 0x000000020804723c */ /* 0x000fe20000001804 */
[----:B------:R-:W1:-:S15]  /*100780*/  LDC.64 R2, c[0x0][0x380] ;  /* 0x0000e000ff027b82 */ /* 0x000e5e0000000a00 */
[----:B------:R-:W-:-:S04]  /*100790*/  NOP ;  /* 0x0000000000007918 */ /* 0x000fc80000000000 */
[----:B------:R-:W-:Y:S01]  /*1007a0*/  HMMA.16816.F32 R4, R8, R16, R4 ;  /* 0x000000100804723c */ /* 0x000fe20000001804 */
[----:B-1----:R-:W-:-:S04]  /*1007b0*/  IMAD.WIDE.U32 R2, R13, 0x4, R2 ;  /* 0x000000040d027825 */ /* 0x002fc800078e0002 */
[----:B------:R-:W-:Y:S02]  /*1007c0*/  IMAD.MOV.U32 R13, RZ, RZ, RZ ;  /* 0x000000ffff0d7224 */ /* 0x000fe400078e00ff */
[----:B------:R-:W-:-:S03]  /*1007d0*/  IMAD.WIDE.U32 R12, R15, 0x8, R12 ;  /* 0x000000080f0c7825 */ /* 0x000fc600078e000c */
[----:B------:R-:W-:-:S10]  /*1007e0*/  LEA R2, P0, R12, R2, 0x3 ;  /* 0x000000020c027211 */ /* 0x000fd400078018ff */
[----:B------:R-:W-:Y:S01]  /*1007f0*/  HMMA.16816.F32 R4, R8, R16, R4 ;  /* 0x000000100804723c */ /* 0x000fe20000001804 */
[----:B------:R-:W-:-:S15]  /*100800*/  LEA.HI.X R3, R12, R3, R13, 0x3, P0 ;  /* 0x000000030c037211 */ /* 0x000fde00000f1c0d */
[----:B------:R-:W-:-:S03]  /*100810*/  NOP ;  /* 0x0000000000007918 */ /* 0x000fc60000000000 */
[----:B0-----:R-:W-:Y:S04]  /*100820*/  STG.E.64 desc[UR4][R2.64], R4 ;  /* 0x0000000402007986 */ /* 0x001fe8000c101b04 */
[----:B------:R-:W-:Y:S04]  /*100830*/  STG.E.64 desc[UR4][R2.64+0x20], R4 ;  /* 0x0000200402007986 */ /* 0x000fe8000c101b04 */
[----:B------:R-:W-:Y:S04]  /*100840*/  STG.E.64 desc[UR4][R2.64+0x200], R6 ;  /* 0x0002000602007986 */ /* 0x000fe8000c101b04 */
[----:B------:R-:W-:Y:S01]  /*100850*/  STG.E.64 desc[UR4][R2.64+0x220], R6 ;  /* 0x0002200602007986 */ /* 0x000fe2000c101b04 */
[----:B------:R-:W-:Y:S05]  /*100860*/  EXIT ;  /* 0x000000000000794d */ /* 0x000fea0003800000 */
.L_x_2:
        /* <DEDUP_REMOVED lines=9> */
.L_x_5:


//--------------------- .text._Z11mma8_kernelPv   --------------------------
	.section	.text._Z11mma8_kernelPv,"ax",@progbits
	.align	128
        .global         _Z11mma8_kernelPv
        .type           _Z11mma8_kernelPv,@function
        .size           _Z11mma8_kernelPv,(.L_x_6 - _Z11mma8_kernelPv)
        .other          _Z11mma8_kernelPv,@"STO_CUDA_ENTRY STV_DEFAULT"
_Z11mma8_kernelPv:
.text._Z11mma8_kernelPv:
[----:B------:R-:W-:Y:S01]  /*0000*/  LDC R1, c[0x0][0x37c] ;  /* 0x0000df00ff017b82 */ /* 0x000fe20000000800 */
[----:B------:R-:W-:Y:S02]  /*0010*/  CS2R R4, SRZ ;  /* 0x0000000000047805 */ /* 0x000fe4000001ff00 */
[----:B------:R-:W-:Y:S01]  /*0020*/  CS2R R2, SRZ ;  /* 0x0000000000027805 */ /* 0x000fe2000001ff00 */
[----:B------:R-:W0:Y:S04]  /*0030*/  LDCU.64 UR4, c[0x0][0x358] ;  /* 0x00006b00ff0477ac */ /* 0x000e280008000a00 */
[----:B------:R-:W-:-:S15]  /*0040*/  IMMA.16816.S8.S8 R4, R4.ROW, RZ.COL, RZ ;  /* 0x000000ff04047237 */ /* 0x000fde00004054ff */
[----:B------:R-:W-:-:S05]  /*0050*/  NOP ;  /* 0x0000000000007918 */ /* 0x000fca0000000000 */
[----:B------:R-:W-:-:S15]  /*0060*/  IMMA.16816.S8.S8 R4, R2.ROW, RZ.COL, R4 ;  /* 0x000000ff02047237 */ /* 0x000fde0000405404 */
        /* <DEDUP_REMOVED lines=2725> */
[----:B------:R-:W-:Y:S01]  /*aac0*/  IMMA.16816.S8.S8 R4, R2.ROW, RZ.COL, R4 ;  /* 0x000000ff02047237 */ /* 0x000fe20000405404 */
[----:B------:R-:W-:-:S15]  /*aad0*/  CS2R R2, SRZ ;  /* 0x0000000000027805 */ /* 0x000fde000001ff00 */
[----:B------:R-:W-:-:S04]  /*aae0*/  NOP ;  /* 0x0000000000007918 */ /* 0x000fc80000000000 */
        /* <DEDUP_REMOVED lines=62811> */
[----:B------:R-:W-:Y:S01]  /*1000a0*/  CS2R R2, SRZ ;  /* 0x0000000000027805 */ /* 0x000fe2000001ff00 */
[----:B------:R-:W1:Y:S01]  /*1000b0*/  S2R R9, SR_TID.Y ;  /* 0x0000000000097919 */ /* 0x000e620000002200 */
[----:B------:R-:W-:Y:S01]  /*1000c0*/  CS2R R12, SRZ ;  /* 0x00000000000c7805 */ /* 0x000fe2000001ff00 */
[----:B------:R-:W2:-:S15]  /*1000d0*/  S2R R11, SR_LANEID ;  /* 0x00000000000b7919 */ /* 0x000e9e0000000000 */
[----:B------:R-:W-:-:S01]  /*1000e0*/  NOP ;  /* 0x0000000000007918 */ /* 0x000fc20000000000 */
[----:B------:R-:W-:Y:S01]  /*1000f0*/  IMMA.16816.S8.S8 R4, R2.ROW, RZ.COL, R4 ;  /* 0x000000ff02047237 */ /* 0x000fe20000405404 */
[----:B-1----:R-:W-:Y:S01]  /*100100*/  IMAD.SHL.U32 R9, R9, 0x100, RZ ;  /* 0x0000010009097824 */ /* 0x002fe200078e00ff */
[----:B--2---:R-:W-:-:S15]  /*100110*/  LOP3.LUT R8, R11, 0x3, RZ, 0xc0, !PT ;  /* 0x000000030b087812 */ /* 0x004fde00078ec0ff */
[----:B------:R-:W-:-:S03]  /*100120*/  NOP ;  /* 0x0000000000007918 */ /* 0x000fc60000000000 */
[----:B------:R-:W-:Y:S01]  /*100130*/  IMMA.16816.S8.S8 R4, R2.ROW, RZ.COL, R4 ;  /* 0x000000ff02047237 */ /* 0x000fe20000405404 */
[----:B------:R-:W-:-:S15]  /*100140*/  SHF.R.U32.HI R11, RZ, 0x2, R11 ;  /* 0x00000002ff0b7819 */ /* 0x000fde000001160b */
[----:B------:R-:W-:-:S04]  /*100150*/  NOP ;  /* 0x0000000000007918 */ /* 0x000fc80000000000 */
[----:B------:R-:W-:-:S15]  /*100160*/  IMMA.16816.S8.S8 R4, R2.ROW, RZ.COL, R4 ;  /* 0x000000ff02047237 */ /* 0x000fde0000405404 */
[----:B------:R-:W-:-:S05]  /*100170*/  NOP ;  /* 0x0000000000007918 */ /* 0x000fca0000000000 */
[----:B------:R-:W-:-:S15]  /*100180*/  IMMA.16816.S8.S8 R4, R2.ROW, RZ.COL, R4 ;  /* 0x000000ff02047237 */ /* 0x000fde0000405404 */
[----:B------:R-:W-:-:S05]  /*100190*/  NOP ;  /* 0x0000000000007918 */ /* 0x000fca0000000000 */
[----:B------:R-:W-:-:S15]  /*1001a0*/  IMMA.16816.S8.S8 R4, R2.ROW, RZ.COL, R4 ;  /* 0x000000ff02047237 */ /* 0x000fde0000405404 */
[----:B------:R-:W-:-:S05]  /*1001b0*/  NOP ;  /* 0x0000000000007918 */ /* 0x000fca0000000000 */
[----:B------:R-:W-:Y:S01]  /*1001c0*/  IMMA.16816.S8.S8 R4, R2.ROW, RZ.COL, R4 ;  /* 0x000000ff02047237 */ /* 0x000fe20000405404 */
[----:B------:R-:W1:-:S15]  /*1001d0*/  LDC.64 R2, c[0x0][0x380] ;  /* 0x0000e000ff027b82 */ /* 0x000e5e0000000a00 */
[----:B------:R-:W-:-:S04]  /*1001e0*/  NOP ;  /* 0x0000000000007918 */ /* 0x000fc80000000000 */
[----:B------:R-:W-:Y:S01]  /*1001f0*/  IMMA.16816.S8.S8 R4, R12.ROW, RZ.COL, R4 ;  /* 0x000000ff0c047237 */ /* 0x000fe20000405404 */
[----:B-1----:R-:W-:-:S04]  /*100200*/  IMAD.WIDE.U32 R2, R9, 0x4, R2 ;  /* 0x0000000409027825 */ /* 0x002fc800078e0002 */
[----:B------:R-:W-:Y:S02]  /*100210*/  IMAD.MOV.U32 R9, RZ, RZ, RZ ;  /* 0x000000ffff097224 */ /* 0x000fe400078e00ff */
[----:B------:R-:W-:-:S03]  /*100220*/  IMAD.WIDE.U32 R8, R11, 0x8, R8 ;  /* 0x000000080b087825 */ /* 0x000fc600078e0008 */
[----:B------:R-:W-:-:S10]  /*100230*/  LEA R2, P0, R8, R2, 0x3 ;  /* 0x0000000208027211 */ /* 0x000fd400078018ff */
[----:B------:R-:W-:Y:S01]  /*100240*/  IMMA.16816.S8.S8 R4, R12.ROW, RZ.COL, R4 ;  /* 0x000000ff0c047237 */ /* 0x000fe20000405404 */
[----:B------:R-:W-:-:S15]  /*100250*/  LEA.HI.X R3, R8, R3, R9, 0x3, P0 ;  /* 0x0000000308037211 */ /* 0x000fde00000f1c09 */
[----:B------:R-:W-:-:S03]  /*100260*/  NOP ;  /* 0x0000000000007918 */ /* 0x000fc60000000000 */
[----:B0-----:R-:W-:Y:S04]  /*100270*/  STG.E.64 desc[UR4][R2.64], R4 ;  /* 0x0000000402007986 */ /* 0x001fe8000c101b04 */
[----:B------:R-:W-:Y:S04]  /*100280*/  STG.E.64 desc[UR4][R2.64+0x20], R4 ;  /* 0x0000200402007986 */ /* 0x000fe8000c101b04 */
[----:B------:R-:W-:Y:S04]  /*100290*/  STG.E.64 desc[UR4][R2.64+0x200], R6 ;  /* 0x0002000602007986 */ /* 0x000fe8000c101b04 */
[----:B------:R-:W-:Y:S01]  /*1002a0*/  STG.E.64 desc[UR4][R2.64+0x220], R6 ;  /* 0x0002200602007986 */ /* 0x000fe2000c101b04 */
[----:B------:R-:W-:Y:S05]  /*1002b0*/  EXIT ;  /* 0x000000000000794d */ /* 0x000fea0003800000 */
.L_x_3:
        /* <DEDUP_REMOVED lines=12> */
.L_x_6:


//--------------------- .nv.shared.reserved.0     --------------------------
	.section	.nv.shared.reserved.0,"aw",@nobits
	.weak		__nv_reservedSMEM_offset_0_alias
	.size		__nv_reservedSMEM_offset_0_alias, 0, 64
	.other		__nv_reservedSMEM_offset_0_alias,@"STO_CUDA_RESERVED_SHARED STV_DEFAULT"
__nv_reservedSMEM_offset_0_alias:
	.zero		0
	.zero		64


//--------------------- .nv.constant0._Z12mma32_kernelPv --------------------------
	.section	.nv.constant0._Z12mma32_kernelPv,"a",@progbits
	.sectionflags	@""
	.align	4
.nv.constant0._Z12mma32_kernelPv:
	.zero		904


//--------------------- .nv.constant0._Z12mma16_kernelPv --------------------------
	.section	.nv.constant0._Z12mma16_kernelPv,"a",@progbits
	.sectionflags	@""
	.align	4
.nv.constant0._Z12mma16_kernelPv:
	.zero		904


//--------------------- .nv.constant0._Z11mma8_kernelPv --------------------------
	.section	.nv.constant0._Z11mma8_kernelPv,"a",@progbits
	.sectionflags	@""
	.align	4
.nv.constant0._Z11mma8_kernelPv:
	.zero		904


//--------------------- SYMBOLS --------------------------

	.type		.nv.reservedSmem.offset0,@object
	.size		.nv.reservedSmem.offset0,0x4
